	.headerflags	@"EF_CUDA_TEXMODE_UNIFIED EF_CUDA_64BIT_ADDRESS EF_CUDA_ACCELERATORS EF_CUDA_SM90 EF_CUDA_VIRTUAL_SM(EF_CUDA_SM90)"
	.elftype	@"ET_EXEC"


//--------------------- .nv.info                  --------------------------
	.section	.nv.info,"",@"SHT_CUDA_INFO"
	.align	4


	//----- nvinfo : EIATTR_REGCOUNT
	.align		4
        /*0000*/ 	.byte	0x04, 0x2f
        /*0002*/ 	.short	(.L_3 - .L_2)
	.align		4
.L_2:
        /*0004*/ 	.word	index@(triton_poi_fused__native_batch_norm_legit_no_training_add_convolution_max_pool2d_with_indices_relu_7)
        /*0008*/ 	.word	0x0000001a


	//----- nvinfo : EIATTR_MIN_STACK_SIZE
	.align		4
.L_3:
        /*000c*/ 	.byte	0x04, 0x12
        /*000e*/ 	.short	(.L_5 - .L_4)
	.align		4
.L_4:
        /*0010*/ 	.word	index@(triton_poi_fused__native_batch_norm_legit_no_training_add_convolution_max_pool2d_with_indices_relu_7)
        /*0014*/ 	.word	0x00000000


	//----- nvinfo : EIATTR_FRAME_SIZE
	.align		4
.L_5:
        /*0018*/ 	.byte	0x04, 0x11
        /*001a*/ 	.short	(.L_7 - .L_6)
	.align		4
.L_6:
        /*001c*/ 	.word	index@(triton_poi_fused__native_batch_norm_legit_no_training_add_convolution_max_pool2d_with_indices_relu_7)
        /*0020*/ 	.word	0x00000000


	//----- nvinfo : EIATTR_MIN_STACK_SIZE
	.align		4
.L_7:
        /*0024*/ 	.byte	0x04, 0x12
        /*0026*/ 	.short	(.L_9 - .L_8)
	.align		4
.L_8:
        /*0028*/ 	.word	index@(triton_poi_fused__native_batch_norm_legit_no_training_add_convolution_max_pool2d_with_indices_relu_7)
        /*002c*/ 	.word	0x00000000
.L_9:


//--------------------- .nv.info.triton_poi_fused__native_batch_norm_legit_no_training_add_convolution_max_pool2d_with_indices_relu_7 --------------------------
	.section	.nv.info.triton_poi_fused__native_batch_norm_legit_no_training_add_convolution_max_pool2d_with_indices_relu_7,"",@"SHT_CUDA_INFO"
	.sectionflags	@""
	.align	4


	//----- nvinfo : EIATTR_CUDA_API_VERSION
	.align		4
        /*0000*/ 	.byte	0x04, 0x37
        /*0002*/ 	.short	(.L_11 - .L_10)
.L_10:
        /*0004*/ 	.word	0x0000007c


	//----- nvinfo : EIATTR_KPARAM_INFO
	.align		4
.L_11:
        /*0008*/ 	.byte	0x04, 0x17
        /*000a*/ 	.short	(.L_13 - .L_12)
.L_12:
        /*000c*/ 	.word	0x00000000
        /*0010*/ 	.short	0x0008
        /*0012*/ 	.short	0x0040
        /*0014*/ 	.byte	0x00, 0xf0, 0x11, 0x00


	//----- nvinfo : EIATTR_KPARAM_INFO
	.align		4
.L_13:
        /*0018*/ 	.byte	0x04, 0x17
        /*001a*/ 	.short	(.L_15 - .L_14)
.L_14:
        /*001c*/ 	.word	0x00000000
        /*0020*/ 	.short	0x0007
        /*0022*/ 	.short	0x0038
        /*0024*/ 	.byte	0x00, 0xf4, 0x21, 0x00


	//----- nvinfo : EIATTR_KPARAM_INFO
	.align		4
.L_15:
        /*0028*/ 	.byte	0x04, 0x17
        /*002a*/ 	.short	(.L_17 - .L_16)
.L_16:
        /*002c*/ 	.word	0x00000000
        /*0030*/ 	.short	0x0006
        /*0032*/ 	.short	0x0030
        /*0034*/ 	.byte	0x00, 0xf4, 0x21, 0x00


	//----- nvinfo : EIATTR_KPARAM_INFO
	.align		4
.L_17:
        /*0038*/ 	.byte	0x04, 0x17
        /*003a*/ 	.short	(.L_19 - .L_18)
.L_18:
        /*003c*/ 	.word	0x00000000
        /*0040*/ 	.short	0x0005
        /*0042*/ 	.short	0x0028
        /*0044*/ 	.byte	0x00, 0xf4, 0x21, 0x00


	//----- nvinfo : EIATTR_KPARAM_INFO
	.align		4
.L_19:
        /*0048*/ 	.byte	0x04, 0x17
        /*004a*/ 	.short	(.L_21 - .L_20)
.L_20:
        /*004c*/ 	.word	0x00000000
        /*0050*/ 	.short	0x0004
        /*0052*/ 	.short	0x0020
        /*0054*/ 	.byte	0x00, 0xf4, 0x21, 0x00


	//----- nvinfo : EIATTR_KPARAM_INFO
	.align		4
.L_21:
        /*0058*/ 	.byte	0x04, 0x17
        /*005a*/ 	.short	(.L_23 - .L_22)
.L_22:
        /*005c*/ 	.word	0x00000000
        /*0060*/ 	.short	0x0003
        /*0062*/ 	.short	0x0018
        /*0064*/ 	.byte	0x00, 0xf4, 0x21, 0x00


	//----- nvinfo : EIATTR_KPARAM_INFO
	.align		4
.L_23:
        /*0068*/ 	.byte	0x04, 0x17
        /*006a*/ 	.short	(.L_25 - .L_24)
.L_24:
        /*006c*/ 	.word	0x00000000
        /*0070*/ 	.short	0x0002
        /*0072*/ 	.short	0x0010
        /*0074*/ 	.byte	0x00, 0xf4, 0x21, 0x00


	//----- nvinfo : EIATTR_KPARAM_INFO
	.align		4
.L_25:
        /*0078*/ 	.byte	0x04, 0x17
        /*007a*/ 	.short	(.L_27 - .L_26)
.L_26:
        /*007c*/ 	.word	0x00000000
        /*0080*/ 	.short	0x0001
        /*0082*/ 	.short	0x0008
        /*0084*/ 	.byte	0x00, 0xf4, 0x21, 0x00


	//----- nvinfo : EIATTR_KPARAM_INFO
	.align		4
.L_27:
        /*0088*/ 	.byte	0x04, 0x17
        /*008a*/ 	.short	(.L_29 - .L_28)
.L_28:
        /*008c*/ 	.word	0x00000000
        /*0090*/ 	.short	0x0000
        /*0092*/ 	.short	0x0000
        /*0094*/ 	.byte	0x00, 0xf4, 0x21, 0x00


	//----- nvinfo : EIATTR_SPARSE_MMA_MASK
	.align		4
.L_29:
        /*0098*/ 	.byte	0x03, 0x50
        /*009a*/ 	.short	0x0000


	//----- nvinfo : EIATTR_MAXREG_COUNT
	.align		4
        /*009c*/ 	.byte	0x03, 0x1b
        /*009e*/ 	.short	0x00ff


	//----- nvinfo : EIATTR_EXIT_INSTR_OFFSETS
	.align		4
        /*00a0*/ 	.byte	0x04, 0x1c
        /*00a2*/ 	.short	(.L_31 - .L_30)


	//   ....[0]....
.L_30:
        /*00a4*/ 	.word	0x000004f0


	//----- nvinfo : EIATTR_REQNTID
	.align		4
.L_31:
        /*00a8*/ 	.byte	0x04, 0x10
        /*00aa*/ 	.short	(.L_33 - .L_32)
.L_32:
        /*00ac*/ 	.word	0x00000080
        /*00b0*/ 	.word	0x00000001
        /*00b4*/ 	.word	0x00000001


	//----- nvinfo : EIATTR_CBANK_PARAM_SIZE
	.align		4
.L_33:
        /*00b8*/ 	.byte	0x03, 0x19
        /*00ba*/ 	.short	0x0044


	//----- nvinfo : EIATTR_PARAM_CBANK
	.align		4
        /*00bc*/ 	.byte	0x04, 0x0a
        /*00be*/ 	.short	(.L_35 - .L_34)
	.align		4
.L_34:
        /*00c0*/ 	.word	index@(.nv.constant0.triton_poi_fused__native_batch_norm_legit_no_training_add_convolution_max_pool2d_with_indices_relu_7)
        /*00c4*/ 	.short	0x0210
        /*00c6*/ 	.short	0x0044


	//----- nvinfo : EIATTR_SW_WAR
	.align		4
.L_35:
        /*00c8*/ 	.byte	0x04, 0x36
        /*00ca*/ 	.short	(.L_37 - .L_36)
.L_36:
        /*00cc*/ 	.word	0x00000008
.L_37:


//--------------------- .nv.callgraph             --------------------------
	.section	.nv.callgraph,"",@"SHT_CUDA_CALLGRAPH"
	.align	4
	.sectionentsize	8
	.align		4
        /*0000*/ 	.word	0x00000000
	.align		4
        /*0004*/ 	.word	0xffffffff
	.align		4
        /*0008*/ 	.word	0x00000000
	.align		4
        /*000c*/ 	.word	0xfffffffe
	.align		4
        /*0010*/ 	.word	0x00000000
	.align		4
        /*0014*/ 	.word	0xfffffffd
	.align		4
        /*0018*/ 	.word	0x00000000
	.align		4
        /*001c*/ 	.word	0xfffffffc


//--------------------- .nv.constant4             --------------------------
	.section	.nv.constant4,"a",@progbits
	.align	8
	.align		8
.nv.constant4:
        /*0000*/ 	.dword	_$_str
	.align		8
        /*0008*/ 	.dword	_$_str_$_2


//--------------------- .text.triton_poi_fused__native_batch_norm_legit_no_training_add_convolution_max_pool2d_with_indices_relu_7 --------------------------
	.section	.text.triton_poi_fused__native_batch_norm_legit_no_training_add_convolution_max_pool2d_with_indices_relu_7,"ax",@progbits
	.align	128
        .global         triton_poi_fused__native_batch_norm_legit_no_training_add_convolution_max_pool2d_with_indices_relu_7
        .type           triton_poi_fused__native_batch_norm_legit_no_training_add_convolution_max_pool2d_with_indices_relu_7,@function
        .size           triton_poi_fused__native_batch_norm_legit_no_training_add_convolution_max_pool2d_with_indices_relu_7,(.L_x_1 - triton_poi_fused__native_batch_norm_legit_no_training_add_convolution_max_pool2d_with_indices_relu_7)
        .other          triton_poi_fused__native_batch_norm_legit_no_training_add_convolution_max_pool2d_with_indices_relu_7,@"STO_CUDA_ENTRY STV_DEFAULT"
triton_poi_fused__native_batch_norm_legit_no_training_add_convolution_max_pool2d_with_indices_relu_7:
.text.triton_poi_fused__native_batch_norm_legit_no_training_add_convolution_max_pool2d_with_indices_relu_7:
[----:B------:R-:W-:Y:S01]  /*0000*/  LDC R1, c[0x0][0x28] ;  /* 0x00000a00ff017b82 */ /* 0x000fe20000000800 */
[----:B------:R-:W1:Y:S07]  /*0010*/  S2R R0, SR_TID.X ;  /* 0x0000000000007919 */ /* 0x000e6e0000002100 */
[----:B------:R-:W2:Y:S01]  /*0020*/  LDC.64 R4, c[0x0][0x230] ;  /* 0x00008c00ff047b82 */ /* 0x000ea20000000a00 */
[----:B------:R-:W-:Y:S01]  /*0030*/  ULDC.64 UR4, c[0x0][0x208] ;  /* 0x0000820000047ab9 */ /* 0x000fe20000000a00 */
[----:B------:R-:W3:Y:S06]  /*0040*/  S2R R3, SR_CTAID.X ;  /* 0x0000000000037919 */ /* 0x000eec0000002500 */
[----:B------:R-:W4:Y:S01]  /*0050*/  LDC.64 R14, c[0x0][0x218] ;  /* 0x00008600ff0e7b82 */ /* 0x000f220000000a00 */
[----:B-1----:R-:W-:-:S02]  /*0060*/  LOP3.LUT R0, R0, 0x7f, RZ, 0xc0, !PT ;  /* 0x0000007f00007812 */ /* 0x002fc400078ec0ff */
[----:B---3--:R-:W-:-:S03]  /*0070*/  SHF.R.S32.HI R2, RZ, 0x18, R3 ;  /* 0x00000018ff027819 */ /* 0x008fc60000011403 */
[----:B------:R-:W-:Y:S01]  /*0080*/  IMAD R0, R3, 0x80, R0 ;  /* 0x0000008003007824 */ /* 0x000fe200078e0200 */
[----:B------:R-:W-:-:S04]  /*0090*/  SGXT R3, R2, 0x1 ;  /* 0x000000010203781a */ /* 0x000fc80000000200 */
[----:B------:R-:W-:Y:S02]  /*00a0*/  SHF.R.S32.HI R7, RZ, 0x1f, R0 ;  /* 0x0000001fff077819 */ /* 0x000fe40000011400 */
[-C--:B------:R-:W-:Y:S02]  /*00b0*/  LEA.HI R3, R3, R0.reuse, RZ, 0xa ;  /* 0x0000000003037211 */ /* 0x080fe400078f50ff */
[----:B------:R-:W-:Y:S02]  /*00c0*/  LEA.HI R7, R7, R0, RZ, 0x5 ;  /* 0x0000000007077211 */ /* 0x000fe400078f28ff */
[----:B------:R-:W-:Y:S02]  /*00d0*/  SHF.R.S32.HI R11, RZ, 0xa, R3 ;  /* 0x0000000aff0b7819 */ /* 0x000fe40000011403 */
[----:B------:R-:W-:Y:S02]  /*00e0*/  LOP3.LUT R9, R7, 0x7fffffe0, RZ, 0xc0, !PT ;  /* 0x7fffffe007097812 */ /* 0x000fe400078ec0ff */
[----:B------:R-:W-:-:S02]  /*00f0*/  LEA.HI R2, R11, R11, RZ, 0x2 ;  /* 0x0000000b0b027211 */ /* 0x000fc400078f10ff */
[----:B------:R-:W-:Y:S02]  /*0100*/  SHF.L.U32 R7, R7, 0x2, RZ ;  /* 0x0000000207077819 */ /* 0x000fe400000006ff */
[----:B------:R-:W-:Y:S02]  /*0110*/  LOP3.LUT R6, R2, 0xfffffffc, RZ, 0xc0, !PT ;  /* 0xfffffffc02067812 */ /* 0x000fe400078ec0ff */
[----:B------:R-:W1:Y:S03]  /*0120*/  LDC.64 R2, c[0x0][0x220] ;  /* 0x00008800ff027b82 */ /* 0x000e660000000a00 */
[----:B------:R-:W-:-:S04]  /*0130*/  IMAD.IADD R11, R11, 0x1, -R6 ;  /* 0x000000010b0b7824 */ /* 0x000fc800078e0a06 */
[----:B--2---:R-:W-:-:S05]  /*0140*/  IMAD.WIDE R4, R11, 0x4, R4 ;  /* 0x000000040b047825 */ /* 0x004fca00078e0204 */
[----:B------:R2:W3:Y:S01]  /*0150*/  LDG.E.EL R12, desc[UR4][R4.64] ;  /* 0x00000004040c7981 */ /* 0x0004e2000c2e1900 */
[----:B------:R-:W-:Y:S01]  /*0160*/  LOP3.LUT R6, R7, 0xffffff80, RZ, 0xc0, !PT ;  /* 0xffffff8007067812 */ /* 0x000fe200078ec0ff */
[----:B------:R-:W-:-:S04]  /*0170*/  IMAD.IADD R9, R0, 0x1, -R9 ;  /* 0x0000000100097824 */ /* 0x000fc800078e0a09 */
[----:B------:R-:W-:Y:S02]  /*0180*/  IMAD R7, R9, 0x2, R6 ;  /* 0x0000000209077824 */ /* 0x000fe400078e0206 */
[----:B------:R-:W5:Y:S03]  /*0190*/  LDC.64 R8, c[0x0][0x210] ;  /* 0x00008400ff087b82 */ /* 0x000f660000000a00 */
[----:B------:R-:W-:Y:S01]  /*01a0*/  IADD3 R21, R7, 0x40, RZ ;  /* 0x0000004007157810 */ /* 0x000fe20007ffe0ff */
[----:B-1----:R-:W-:-:S04]  /*01b0*/  IMAD.WIDE R18, R7, 0x4, R2 ;  /* 0x0000000407127825 */ /* 0x002fc800078e0202 */
[----:B--2---:R-:W1:Y:S01]  /*01c0*/  LDC.64 R4, c[0x0][0x238] ;  /* 0x00008e00ff047b82 */ /* 0x004e620000000a00 */
[----:B------:R-:W2:Y:S01]  /*01d0*/  LDG.E.EL R10, desc[UR4][R18.64] ;  /* 0x00000004120a7981 */ /* 0x000ea2000c2e1900 */
[----:B------:R-:W-:-:S03]  /*01e0*/  IMAD.WIDE R20, R21, 0x4, R2 ;  /* 0x0000000415147825 */ /* 0x000fc600078e0202 */
[----:B------:R4:W2:Y:S01]  /*01f0*/  LDG.E.EL R13, desc[UR4][R18.64+0x4] ;  /* 0x00000404120d7981 */ /* 0x0008a2000c2e1900 */
[----:B------:R-:W-:Y:S02]  /*0200*/  VIADD R23, R7, 0x41 ;  /* 0x0000004107177836 */ /* 0x000fe40000000000 */
[----:B------:R-:W1:Y:S01]  /*0210*/  LDC.64 R6, c[0x0][0x228] ;  /* 0x00008a00ff067b82 */ /* 0x000e620000000a00 */
[----:B------:R-:W2:Y:S01]  /*0220*/  LDG.E.EL R16, desc[UR4][R20.64] ;  /* 0x0000000414107981 */ /* 0x000ea2000c2e1900 */
[----:B------:R-:W-:-:S05]  /*0230*/  IMAD.WIDE R22, R23, 0x4, R2 ;  /* 0x0000000417167825 */ /* 0x000fca00078e0202 */
[----:B------:R-:W2:Y:S01]  /*0240*/  LDG.E.EL R17, desc[UR4][R22.64] ;  /* 0x0000000416117981 */ /* 0x000ea2000c2e1900 */
[----:B------:R-:W1:Y:S01]  /*0250*/  LDC.64 R2, c[0x0][0x240] ;  /* 0x00009000ff027b82 */ /* 0x000e620000000a00 */
[----:B----4-:R-:W-:-:S04]  /*0260*/  IMAD.WIDE R18, R11, 0x4, R14 ;  /* 0x000000040b127825 */ /* 0x010fc800078e020e */
[----:B-----5:R-:W-:Y:S01]  /*0270*/  IMAD.WIDE R8, R0, 0x4, R8 ;  /* 0x0000000400087825 */ /* 0x020fe200078e0208 */
[----:B------:R-:W4:Y:S04]  /*0280*/  LDG.E.EL R15, desc[UR4][R18.64] ;  /* 0x00000004120f7981 */ /* 0x000f28000c2e1900 */
[----:B------:R-:W4:Y:S01]  /*0290*/  LDG.E R14, desc[UR4][R8.64] ;  /* 0x00000004080e7981 */ /* 0x000f22000c1e1900 */
[----:B01----:R-:W-:-:S04]  /*02a0*/  IMAD.WIDE R6, R11, 0x4, R6 ;  /* 0x000000040b067825 */ /* 0x003fc800078e0206 */
[C---:B------:R-:W-:Y:S02]  /*02b0*/  IMAD.WIDE R4, R11.reuse, 0x4, R4 ;  /* 0x000000040b047825 */ /* 0x040fe400078e0204 */
[----:B------:R-:W5:Y:S02]  /*02c0*/  LDG.E.EL R6, desc[UR4][R6.64] ;  /* 0x0000000406067981 */ /* 0x000f64000c2e1900 */
[----:B------:R-:W-:Y:S02]  /*02d0*/  IMAD.WIDE R2, R11, 0x4, R2 ;  /* 0x000000040b027825 */ /* 0x000fe400078e0202 */
[----:B------:R0:W5:Y:S04]  /*02e0*/  LDG.E.EL R4, desc[UR4][R4.64] ;  /* 0x0000000404047981 */ /* 0x000168000c2e1900 */
[----:B------:R1:W5:Y:S01]  /*02f0*/  LDG.E.EL R11, desc[UR4][R2.64] ;  /* 0x00000004020b7981 */ /* 0x000362000c2e1900 */
[----:B0-----:R-:W-:Y:S01]  /*0300*/  HFMA2.MMA R5, -RZ, RZ, 1.625, 0 ;  /* 0x3e800000ff057435 */ /* 0x001fe200000001ff */
[----:B-1----:R-:W0:Y:S02]  /*0310*/  LDC.64 R2, c[0x0][0x248] ;  /* 0x00009200ff027b82 */ /* 0x002e240000000a00 */
[----:B0-----:R-:W-:-:S04]  /*0320*/  IMAD.WIDE R2, R0, 0x4, R2 ;  /* 0x0000000400027825 */ /* 0x001fc800078e0202 */
[----:B---3--:R-:W-:-:S04]  /*0330*/  FADD R12, R12, 9.9999997473787516356e-06 ;  /* 0x3727c5ac0c0c7421 */ /* 0x008fc80000000000 */
[----:B------:R-:W0:Y:S02]  /*0340*/  MUFU.SQRT R20, R12 ;  /* 0x0000000c00147308 */ /* 0x000e240000002000 */
[C---:B0-----:R-:W-:Y:S02]  /*0350*/  FSETP.GT.AND P1, PT, R20.reuse, 8.50705917302346158658e+37, PT ;  /* 0x7e8000001400780b */ /* 0x041fe40003f24000 */
[C---:B--2---:R-:W-:Y:S02]  /*0360*/  FSETP.GT.AND P3, PT, R13.reuse, R10, PT ;  /* 0x0000000a0d00720b */ /* 0x044fe40003f64000 */
[----:B------:R-:W-:Y:S02]  /*0370*/  FSETP.GEU.AND P0, PT, R20, 1.175494350822287508e-38, PT ;  /* 0x008000001400780b */ /* 0x000fe40003f0e000 */
[----:B------:R-:W-:Y:S02]  /*0380*/  FSETP.NAN.AND P2, PT, R16, R16, PT ;  /* 0x000000101000720b */ /* 0x000fe40003f48000 */
[----:B------:R-:W-:-:S02]  /*0390*/  FSETP.NAN.AND P4, PT, R13, R13, PT ;  /* 0x0000000d0d00720b */ /* 0x000fc40003f88000 */
[----:B------:R-:W-:-:S03]  /*03a0*/  FSEL R5, R5, 1, P1 ;  /* 0x3f80000005057808 */ /* 0x000fc60000800000 */
[----:B------:R-:W-:Y:S02]  /*03b0*/  @P1 FMUL R20, R20, 0.25 ;  /* 0x3e80000014141820 */ /* 0x000fe40000400000 */
[----:B------:R-:W-:Y:S02]  /*03c0*/  @!P3 FSEL R13, R13, R10, P4 ;  /* 0x0000000a0d0db208 */ /* 0x000fe40002000000 */
[----:B------:R-:W-:Y:S01]  /*03d0*/  FSETP.NAN.AND P3, PT, R17, R17, PT ;  /* 0x000000111100720b */ /* 0x000fe20003f68000 */
[----:B------:R-:W-:Y:S01]  /*03e0*/  @!P0 FMUL R20, R20, 16777216 ;  /* 0x4b80000014148820 */ /* 0x000fe20000400000 */
[----:B------:R-:W-:Y:S01]  /*03f0*/  FSETP.GEU.AND P4, PT, R13, R16, PT ;  /* 0x000000100d00720b */ /* 0x000fe20003f8e000 */
[----:B------:R-:W-:-:S03]  /*0400*/  @!P0 FMUL R5, R5, 16777216 ;  /* 0x4b80000005058820 */ /* 0x000fc60000400000 */
[----:B------:R-:W-:Y:S01]  /*0410*/  @!P2 FSEL R16, R16, R13, !P4 ;  /* 0x0000000d1010a208 */ /* 0x000fe20006000000 */
[----:B------:R-:W0:Y:S01]  /*0420*/  MUFU.RCP R20, R20 ;  /* 0x0000001400147308 */ /* 0x000e220000001000 */
[----:B----4-:R-:W-:Y:S02]  /*0430*/  FADD R14, R14, R15 ;  /* 0x0000000f0e0e7221 */ /* 0x010fe40000000000 */
[----:B------:R-:W-:-:S04]  /*0440*/  FSETP.GEU.AND P2, PT, R16, R17, PT ;  /* 0x000000111000720b */ /* 0x000fc80003f4e000 */
[----:B------:R-:W-:-:S05]  /*0450*/  @!P3 FSEL R17, R17, R16, !P2 ;  /* 0x000000101111b208 */ /* 0x000fca0005000000 */
[----:B------:R-:W-:Y:S01]  /*0460*/  FADD R17, R14, R17 ;  /* 0x000000110e117221 */ /* 0x000fe20000000000 */
[----:B0-----:R-:W-:-:S03]  /*0470*/  FMUL R5, R20, R5 ;  /* 0x0000000514057220 */ /* 0x001fc60000400000 */
[----:B-----5:R-:W-:Y:S01]  /*0480*/  FADD R6, -R6, R17 ;  /* 0x0000001106067221 */ /* 0x020fe20000000100 */
[----:B------:R-:W-:Y:S03]  /*0490*/  STG.E desc[UR4][R8.64], R17 ;  /* 0x0000001108007986 */ /* 0x000fe6000c101904 */
[----:B------:R-:W-:-:S04]  /*04a0*/  FMUL R5, R6, R5 ;  /* 0x0000000506057220 */ /* 0x000fc80000400000 */
[----:B------:R-:W-:-:S05]  /*04b0*/  FFMA R4, R4, R5, R11 ;  /* 0x0000000504047223 */ /* 0x000fca000000000b */
[----:B------:R-:W-:-:S04]  /*04c0*/  FSETP.GEU.AND P0, PT, R4, RZ, PT ;  /* 0x000000ff0400720b */ /* 0x000fc80003f0e000 */
[----:B------:R-:W-:-:S05]  /*04d0*/  FSEL R5, R4, RZ, P0 ;  /* 0x000000ff04057208 */ /* 0x000fca0000000000 */
[----:B------:R-:W-:Y:S01]  /*04e0*/  STG.E desc[UR4][R2.64], R5 ;  /* 0x0000000502007986 */ /* 0x000fe2000c101904 */
[----:B------:R-:W-:Y:S05]  /*04f0*/  EXIT ;  /* 0x000000000000794d */ /* 0x000fea0003800000 */
.L_x_0:
[----:B------:R-:W-:-:S00]  /*0500*/  BRA `(.L_x_0) ;  /* 0xfffffffc00fc7947 */ /* 0x000fc0000383ffff */
[----:B------:R-:W-:-:S00]  /*0510*/  NOP ;  /* 0x0000000000007918 */ /* 0x000fc00000000000 */
        /* <DEDUP_REMOVED lines=14> */
.L_x_1:


//--------------------- .nv.global.init           --------------------------
	.section	.nv.global.init,"aw",@progbits
.nv.global.init:
	.type		_$_str,@object
	.size		_$_str,(_$_str_$_2 - _$_str)
_$_str:
        /*0000*/ 	.byte	0x5f, 0x5f, 0x43, 0x55, 0x44, 0x41, 0x5f, 0x46, 0x54, 0x5a, 0x00
	.type		_$_str_$_2,@object
	.size		_$_str_$_2,(.L_1 - _$_str_$_2)
_$_str_$_2:
        /*000b*/ 	.byte	0x5f, 0x5f, 0x43, 0x55, 0x44, 0x41, 0x5f, 0x50, 0x52, 0x45, 0x43, 0x5f, 0x53, 0x51, 0x52, 0x54
        /*001b*/ 	.byte	0x00
.L_1:


//--------------------- .nv.constant0.triton_poi_fused__native_batch_norm_legit_no_training_add_convolution_max_pool2d_with_indices_relu_7 --------------------------
	.section	.nv.constant0.triton_poi_fused__native_batch_norm_legit_no_training_add_convolution_max_pool2d_with_indices_relu_7,"a",@progbits
	.sectionflags	@""
	.align	4
.nv.constant0.triton_poi_fused__native_batch_norm_legit_no_training_add_convolution_max_pool2d_with_indices_relu_7:
	.zero		596
